	.headerflags	@"EF_CUDA_TEXMODE_UNIFIED EF_CUDA_64BIT_ADDRESS EF_CUDA_ACCELERATORS EF_CUDA_SM90 EF_CUDA_VIRTUAL_SM(EF_CUDA_SM90)"
	.elftype	@"ET_EXEC"


//--------------------- .nv.info                  --------------------------
	.section	.nv.info,"",@"SHT_CUDA_INFO"
	.align	4


	//----- nvinfo : EIATTR_REGCOUNT
	.align		4
        /*0000*/ 	.byte	0x04, 0x2f
        /*0002*/ 	.short	(.L_1 - .L_0)
	.align		4
.L_0:
        /*0004*/ 	.word	index@(triton_poi_fused_add_convolution_mul_21)
        /*0008*/ 	.word	0x00000022


	//----- nvinfo : EIATTR_MIN_STACK_SIZE
	.align		4
.L_1:
        /*000c*/ 	.byte	0x04, 0x12
        /*000e*/ 	.short	(.L_3 - .L_2)
	.align		4
.L_2:
        /*0010*/ 	.word	index@(triton_poi_fused_add_convolution_mul_21)
        /*0014*/ 	.word	0x00000000


	//----- nvinfo : EIATTR_FRAME_SIZE
	.align		4
.L_3:
        /*0018*/ 	.byte	0x04, 0x11
        /*001a*/ 	.short	(.L_5 - .L_4)
	.align		4
.L_4:
        /*001c*/ 	.word	index@(triton_poi_fused_add_convolution_mul_21)
        /*0020*/ 	.word	0x00000000


	//----- nvinfo : EIATTR_MIN_STACK_SIZE
	.align		4
.L_5:
        /*0024*/ 	.byte	0x04, 0x12
        /*0026*/ 	.short	(.L_7 - .L_6)
	.align		4
.L_6:
        /*0028*/ 	.word	index@(triton_poi_fused_add_convolution_mul_21)
        /*002c*/ 	.word	0x00000000
.L_7:


//--------------------- .nv.info.triton_poi_fused_add_convolution_mul_21 --------------------------
	.section	.nv.info.triton_poi_fused_add_convolution_mul_21,"",@"SHT_CUDA_INFO"
	.sectionflags	@""
	.align	4


	//----- nvinfo : EIATTR_CUDA_API_VERSION
	.align		4
        /*0000*/ 	.byte	0x04, 0x37
        /*0002*/ 	.short	(.L_9 - .L_8)
.L_8:
        /*0004*/ 	.word	0x0000007c


	//----- nvinfo : EIATTR_KPARAM_INFO
	.align		4
.L_9:
        /*0008*/ 	.byte	0x04, 0x17
        /*000a*/ 	.short	(.L_11 - .L_10)
.L_10:
        /*000c*/ 	.word	0x00000000
        /*0010*/ 	.short	0x0007
        /*0012*/ 	.short	0x0034
        /*0014*/ 	.byte	0x00, 0xf0, 0x11, 0x00


	//----- nvinfo : EIATTR_KPARAM_INFO
	.align		4
.L_11:
        /*0018*/ 	.byte	0x04, 0x17
        /*001a*/ 	.short	(.L_13 - .L_12)
.L_12:
        /*001c*/ 	.word	0x00000000
        /*0020*/ 	.short	0x0006
        /*0022*/ 	.short	0x0030
        /*0024*/ 	.byte	0x00, 0xf0, 0x11, 0x00


	//----- nvinfo : EIATTR_KPARAM_INFO
	.align		4
.L_13:
        /*0028*/ 	.byte	0x04, 0x17
        /*002a*/ 	.short	(.L_15 - .L_14)
.L_14:
        /*002c*/ 	.word	0x00000000
        /*0030*/ 	.short	0x0005
        /*0032*/ 	.short	0x0028
        /*0034*/ 	.byte	0x00, 0xf4, 0x21, 0x00


	//----- nvinfo : EIATTR_KPARAM_INFO
	.align		4
.L_15:
        /*0038*/ 	.byte	0x04, 0x17
        /*003a*/ 	.short	(.L_17 - .L_16)
.L_16:
        /*003c*/ 	.word	0x00000000
        /*0040*/ 	.short	0x0004
        /*0042*/ 	.short	0x0020
        /*0044*/ 	.byte	0x00, 0xf4, 0x21, 0x00


	//----- nvinfo : EIATTR_KPARAM_INFO
	.align		4
.L_17:
        /*0048*/ 	.byte	0x04, 0x17
        /*004a*/ 	.short	(.L_19 - .L_18)
.L_18:
        /*004c*/ 	.word	0x00000000
        /*0050*/ 	.short	0x0003
        /*0052*/ 	.short	0x0018
        /*0054*/ 	.byte	0x00, 0xf4, 0x21, 0x00


	//----- nvinfo : EIATTR_KPARAM_INFO
	.align		4
.L_19:
        /*0058*/ 	.byte	0x04, 0x17
        /*005a*/ 	.short	(.L_21 - .L_20)
.L_20:
        /*005c*/ 	.word	0x00000000
        /*0060*/ 	.short	0x0002
        /*0062*/ 	.short	0x0010
        /*0064*/ 	.byte	0x00, 0xf4, 0x21, 0x00


	//----- nvinfo : EIATTR_KPARAM_INFO
	.align		4
.L_21:
        /*0068*/ 	.byte	0x04, 0x17
        /*006a*/ 	.short	(.L_23 - .L_22)
.L_22:
        /*006c*/ 	.word	0x00000000
        /*0070*/ 	.short	0x0001
        /*0072*/ 	.short	0x0008
        /*0074*/ 	.byte	0x00, 0xf4, 0x21, 0x00


	//----- nvinfo : EIATTR_KPARAM_INFO
	.align		4
.L_23:
        /*0078*/ 	.byte	0x04, 0x17
        /*007a*/ 	.short	(.L_25 - .L_24)
.L_24:
        /*007c*/ 	.word	0x00000000
        /*0080*/ 	.short	0x0000
        /*0082*/ 	.short	0x0000
        /*0084*/ 	.byte	0x00, 0xf4, 0x21, 0x00


	//----- nvinfo : EIATTR_SPARSE_MMA_MASK
	.align		4
.L_25:
        /*0088*/ 	.byte	0x03, 0x50
        /*008a*/ 	.short	0x0000


	//----- nvinfo : EIATTR_MAXREG_COUNT
	.align		4
        /*008c*/ 	.byte	0x03, 0x1b
        /*008e*/ 	.short	0x00ff


	//----- nvinfo : EIATTR_EXIT_INSTR_OFFSETS
	.align		4
        /*0090*/ 	.byte	0x04, 0x1c
        /*0092*/ 	.short	(.L_27 - .L_26)


	//   ....[0]....
.L_26:
        /*0094*/ 	.word	0x00000900


	//   ....[1]....
        /*0098*/ 	.word	0x00000920


	//----- nvinfo : EIATTR_REQNTID
	.align		4
.L_27:
        /*009c*/ 	.byte	0x04, 0x10
        /*009e*/ 	.short	(.L_29 - .L_28)
.L_28:
        /*00a0*/ 	.word	0x00000080
        /*00a4*/ 	.word	0x00000001
        /*00a8*/ 	.word	0x00000001


	//----- nvinfo : EIATTR_CBANK_PARAM_SIZE
	.align		4
.L_29:
        /*00ac*/ 	.byte	0x03, 0x19
        /*00ae*/ 	.short	0x0038


	//----- nvinfo : EIATTR_PARAM_CBANK
	.align		4
        /*00b0*/ 	.byte	0x04, 0x0a
        /*00b2*/ 	.short	(.L_31 - .L_30)
	.align		4
.L_30:
        /*00b4*/ 	.word	index@(.nv.constant0.triton_poi_fused_add_convolution_mul_21)
        /*00b8*/ 	.short	0x0210
        /*00ba*/ 	.short	0x0038


	//----- nvinfo : EIATTR_SW_WAR
	.align		4
.L_31:
        /*00bc*/ 	.byte	0x04, 0x36
        /*00be*/ 	.short	(.L_33 - .L_32)
.L_32:
        /*00c0*/ 	.word	0x00000008
.L_33:


//--------------------- .nv.callgraph             --------------------------
	.section	.nv.callgraph,"",@"SHT_CUDA_CALLGRAPH"
	.align	4
	.sectionentsize	8
	.align		4
        /*0000*/ 	.word	0x00000000
	.align		4
        /*0004*/ 	.word	0xffffffff
	.align		4
        /*0008*/ 	.word	0x00000000
	.align		4
        /*000c*/ 	.word	0xfffffffe
	.align		4
        /*0010*/ 	.word	0x00000000
	.align		4
        /*0014*/ 	.word	0xfffffffd
	.align		4
        /*0018*/ 	.word	0x00000000
	.align		4
        /*001c*/ 	.word	0xfffffffc


//--------------------- .text.triton_poi_fused_add_convolution_mul_21 --------------------------
	.section	.text.triton_poi_fused_add_convolution_mul_21,"ax",@progbits
	.sectionflags	@"SHF_BARRIERS=1"
	.align	128
        .global         triton_poi_fused_add_convolution_mul_21
        .type           triton_poi_fused_add_convolution_mul_21,@function
        .size           triton_poi_fused_add_convolution_mul_21,(.L_x_1 - triton_poi_fused_add_convolution_mul_21)
        .other          triton_poi_fused_add_convolution_mul_21,@"STO_CUDA_ENTRY STV_DEFAULT"
triton_poi_fused_add_convolution_mul_21:
.text.triton_poi_fused_add_convolution_mul_21:
[----:B------:R-:W0:Y:S01]  /*0000*/  LDC R1, c[0x0][0x28] ;  /* 0x00000a00ff017b82 */ /* 0x000e220000000800 */
[----:B------:R-:W1:Y:S07]  /*0010*/  S2R R9, SR_CTAID.Y ;  /* 0x0000000000097919 */ /* 0x000e6e0000002600 */
[----:B------:R-:W2:Y:S01]  /*0020*/  LDC.64 R4, c[0x0][0x210] ;  /* 0x00008400ff047b82 */ /* 0x000ea20000000a00 */
[----:B------:R-:W-:Y:S02]  /*0030*/  CS2R R18, SRZ ;  /* 0x0000000000127805 */ /* 0x000fe4000001ff00 */
[----:B------:R-:W-:Y:S01]  /*0040*/  CS2R R12, SRZ ;  /* 0x00000000000c7805 */ /* 0x000fe2000001ff00 */
[----:B------:R-:W3:Y:S01]  /*0050*/  S2R R28, SR_CTAID.X ;  /* 0x00000000001c7919 */ /* 0x000ee20000002500 */
[----:B------:R-:W-:Y:S01]  /*0060*/  CS2R R10, SRZ ;  /* 0x00000000000a7805 */ /* 0x000fe2000001ff00 */
[----:B------:R-:W4:Y:S01]  /*0070*/  S2R R16, SR_TID.X ;  /* 0x0000000000107919 */ /* 0x000f220000002100 */
[----:B------:R-:W-:Y:S01]  /*0080*/  ULDC.64 UR6, c[0x0][0x208] ;  /* 0x0000820000067ab9 */ /* 0x000fe20000000a00 */
[----:B-1----:R-:W-:-:S02]  /*0090*/  IMAD.SHL.U32 R9, R9, 0x200, RZ ;  /* 0x0000020009097824 */ /* 0x002fc400078e00ff */
[----:B---3--:R-:W-:-:S03]  /*00a0*/  IMAD.SHL.U32 R3, R28, 0x2, RZ ;  /* 0x000000021c037824 */ /* 0x008fc600078e00ff */
[----:B----4-:R-:W-:Y:S02]  /*00b0*/  LOP3.LUT R0, R9, 0x7f, R16, 0xf8, !PT ;  /* 0x0000007f09007812 */ /* 0x010fe400078ef810 */
[----:B------:R-:W-:Y:S02]  /*00c0*/  ISETP.GE.AND P0, PT, R3, 0x400, PT ;  /* 0x000004000300780c */ /* 0x000fe40003f06270 */
[C---:B------:R-:W-:Y:S02]  /*00d0*/  LOP3.LUT R2, R0.reuse, 0x80, RZ, 0xfc, !PT ;  /* 0x0000008000027812 */ /* 0x040fe400078efcff */
[----:B------:R-:W-:Y:S02]  /*00e0*/  LOP3.LUT R6, R0, 0x100, RZ, 0xfc, !PT ;  /* 0x0000010000067812 */ /* 0x000fe400078efcff */
[C---:B------:R-:W-:Y:S01]  /*00f0*/  ISETP.LT.AND P3, PT, R2.reuse, 0x200, !P0 ;  /* 0x000002000200780c */ /* 0x040fe20004761270 */
[----:B------:R-:W-:Y:S01]  /*0100*/  IMAD R29, R2, 0x400, R3 ;  /* 0x00000400021d7824 */ /* 0x000fe200078e0203 */
[----:B------:R-:W-:-:S02]  /*0110*/  LOP3.LUT R2, R0, 0x180, RZ, 0xfc, !PT ;  /* 0x0000018000027812 */ /* 0x000fc400078efcff */
[----:B------:R-:W-:Y:S02]  /*0120*/  ISETP.LT.AND P1, PT, R0, 0x200, !P0 ;  /* 0x000002000000780c */ /* 0x000fe40004721270 */
[----:B------:R-:W-:Y:S02]  /*0130*/  CS2R R14, SRZ ;  /* 0x00000000000e7805 */ /* 0x000fe4000001ff00 */
[----:B------:R-:W-:Y:S01]  /*0140*/  ISETP.LT.AND P2, PT, R6, 0x200, !P0 ;  /* 0x000002000600780c */ /* 0x000fe20004741270 */
[----:B--2---:R-:W-:Y:S01]  /*0150*/  IMAD.WIDE R22, R29, 0x4, R4 ;  /* 0x000000041d167825 */ /* 0x004fe200078e0204 */
[----:B------:R-:W-:Y:S02]  /*0160*/  ISETP.LT.AND P0, PT, R2, 0x200, !P0 ;  /* 0x000002000200780c */ /* 0x000fe40004701270 */
[-C--:B------:R-:W-:Y:S01]  /*0170*/  LEA R30, R0, R3.reuse, 0xa ;  /* 0x00000003001e7211 */ /* 0x080fe200078e50ff */
[----:B------:R-:W-:Y:S01]  /*0180*/  IMAD R0, R6, 0x400, R3 ;  /* 0x0000040006007824 */ /* 0x000fe200078e0203 */
[----:B------:R-:W-:Y:S01]  /*0190*/  LEA R2, R2, R3, 0xa ;  /* 0x0000000302027211 */ /* 0x000fe200078e50ff */
[----:B------:R-:W2:Y:S02]  /*01a0*/  @P3 LDG.E.EL.64 R12, desc[UR6][R22.64] ;  /* 0x00000006160c3981 */ /* 0x000ea4000c2e1b00 */
[----:B------:R-:W-:-:S04]  /*01b0*/  IMAD.WIDE R20, R30, 0x4, R4 ;  /* 0x000000041e147825 */ /* 0x000fc800078e0204 */
[--C-:B------:R-:W-:Y:S01]  /*01c0*/  IMAD.WIDE R6, R0, 0x4, R4.reuse ;  /* 0x0000000400067825 */ /* 0x100fe200078e0204 */
[----:B------:R1:W3:Y:S03]  /*01d0*/  @P1 LDG.E.EL.64 R18, desc[UR6][R20.64] ;  /* 0x0000000614121981 */ /* 0x0002e6000c2e1b00 */
[----:B------:R-:W-:Y:S01]  /*01e0*/  IMAD.WIDE R26, R2, 0x4, R4 ;  /* 0x00000004021a7825 */ /* 0x000fe200078e0204 */
[----:B------:R-:W4:Y:S01]  /*01f0*/  @P2 LDG.E.EL.64 R10, desc[UR6][R6.64] ;  /* 0x00000006060a2981 */ /* 0x000f22000c2e1b00 */
[----:B------:R-:W5:Y:S03]  /*0200*/  S2UR UR5, SR_CgaCtaId ;  /* 0x00000000000579c3 */ /* 0x000f660000008800 */
[----:B------:R1:W4:Y:S01]  /*0210*/  @P0 LDG.E.EL.64 R14, desc[UR6][R26.64] ;  /* 0x000000061a0e0981 */ /* 0x000322000c2e1b00 */
[----:B------:R-:W-:Y:S01]  /*0220*/  IMAD.SHL.U32 R24, R16, 0x4, RZ ;  /* 0x0000000410187824 */ /* 0x000fe200078e00ff */
[----:B------:R-:W-:-:S03]  /*0230*/  UMOV UR4, 0x400 ;  /* 0x0000040000047882 */ /* 0x000fc60000000000 */
[----:B-1----:R-:W1:Y:S01]  /*0240*/  LDC.64 R20, c[0x0][0x220] ;  /* 0x00008800ff147b82 */ /* 0x002e620000000a00 */
[----:B------:R-:W-:-:S04]  /*0250*/  LOP3.LUT R24, R24, 0x1fc, RZ, 0xc0, !PT ;  /* 0x000001fc18187812 */ /* 0x000fc800078ec0ff */
[----:B------:R-:W-:Y:S02]  /*0260*/  LOP3.LUT R4, R9, R24, RZ, 0xfc, !PT ;  /* 0x0000001809047212 */ /* 0x000fe400078efcff */
[----:B------:R-:W-:Y:S01]  /*0270*/  LOP3.LUT R26, R16, 0x7f, RZ, 0xc0, !PT ;  /* 0x0000007f101a7812 */ /* 0x000fe200078ec0ff */
[----:B------:R-:W1:Y:S01]  /*0280*/  LDC.64 R8, c[0x0][0x218] ;  /* 0x00008600ff087b82 */ /* 0x000e620000000a00 */
[----:B------:R-:W-:Y:S01]  /*0290*/  SHF.R.S32.HI R5, RZ, 0x1f, R4 ;  /* 0x0000001fff057819 */ /* 0x000fe20000011404 */
[----:B0----5:R-:W-:-:S03]  /*02a0*/  UPRMT UR4, UR5, 0x654, UR4 ;  /* 0x0000065405047896 */ /* 0x021fc60008000004 */
[----:B------:R-:W-:-:S03]  /*02b0*/  LEA.HI R5, R5, R4, RZ, 0x7 ;  /* 0x0000000405057211 */ /* 0x000fc600078f38ff */
[----:B------:R-:W0:Y:S01]  /*02c0*/  LDC.64 R22, c[0x0][0x228] ;  /* 0x00008a00ff167b82 */ /* 0x000e220000000a00 */
[----:B------:R-:W-:Y:S02]  /*02d0*/  LEA R26, R26, UR4, 0x2 ;  /* 0x000000041a1a7c11 */ /* 0x000fe4000f8e10ff */
[C---:B------:R-:W-:Y:S01]  /*02e0*/  LOP3.LUT R25, R5.reuse, 0xffffff80, RZ, 0xc0, !PT ;  /* 0xffffff8005197812 */ /* 0x040fe200078ec0ff */
[----:B------:R-:W-:-:S03]  /*02f0*/  IMAD.SHL.U32 R5, R5, 0x400, RZ ;  /* 0x0000040005057824 */ /* 0x000fc600078e00ff */
[----:B------:R-:W-:Y:S02]  /*0300*/  IADD3 R25, R4, -R25, RZ ;  /* 0x8000001904197210 */ /* 0x000fe40007ffe0ff */
[----:B------:R-:W-:Y:S02]  /*0310*/  LOP3.LUT R6, R5, 0xfffe0000, RZ, 0xc0, !PT ;  /* 0xfffe000005067812 */ /* 0x000fe400078ec0ff */
[----:B------:R-:W-:-:S03]  /*0320*/  ISETP.GE.AND P6, PT, R4, 0x200, PT ;  /* 0x000002000400780c */ /* 0x000fc60003fc6270 */
[----:B------:R-:W-:Y:S01]  /*0330*/  IMAD.IADD R5, R25, 0x1, R6 ;  /* 0x0000000119057824 */ /* 0x000fe200078e0206 */
[----:B------:R-:W-:Y:S02]  /*0340*/  ISETP.LT.AND P4, PT, R3, 0x400, !P6 ;  /* 0x000004000300780c */ /* 0x000fe40007781270 */
[----:B------:R-:W-:Y:S01]  /*0350*/  CS2R R6, SRZ ;  /* 0x0000000000067805 */ /* 0x000fe2000001ff00 */
[----:B------:R-:W-:Y:S01]  /*0360*/  IMAD R28, R28, 0x100, R5 ;  /* 0x000001001c1c7824 */ /* 0x000fe200078e0205 */
[----:B------:R-:W-:Y:S01]  /*0370*/  CS2R R4, SRZ ;  /* 0x0000000000047805 */ /* 0x000fe2000001ff00 */
[----:B-1----:R-:W-:Y:S01]  /*0380*/  IMAD.WIDE R16, R25, 0x4, R8 ;  /* 0x0000000419107825 */ /* 0x002fe200078e0208 */
[----:B------:R-:W-:-:S04]  /*0390*/  IADD3 R3, R3, 0x1, RZ ;  /* 0x0000000103037810 */ /* 0x000fc80007ffe0ff */
[----:B------:R-:W-:Y:S01]  /*03a0*/  ISETP.LT.AND P5, PT, R3, 0x400, !P6 ;  /* 0x000004000300780c */ /* 0x000fe200077a1270 */
[----:B------:R-:W-:Y:S01]  /*03b0*/  VIADD R3, R28, 0x80 ;  /* 0x000000801c037836 */ /* 0x000fe20000000000 */
[----:B------:R-:W-:Y:S01]  /*03c0*/  CS2R R8, SRZ ;  /* 0x0000000000087805 */ /* 0x000fe2000001ff00 */
[----:B0-----:R-:W-:Y:S01]  /*03d0*/  IMAD.WIDE R22, R25, 0x4, R22 ;  /* 0x0000000419167825 */ /* 0x001fe200078e0216 */
[----:B--2---:R-:W-:Y:S04]  /*03e0*/  STS [R26+0x200], R12 ;  /* 0x0002000c1a007388 */ /* 0x004fe80000000800 */
[----:B------:R0:W-:Y:S04]  /*03f0*/  STS [R26+0xa10], R13 ;  /* 0x000a100d1a007388 */ /* 0x0001e80000000800 */
[----:B---3--:R-:W-:Y:S04]  /*0400*/  STS [R26], R18 ;  /* 0x000000121a007388 */ /* 0x008fe80000000800 */
[----:B------:R-:W-:Y:S04]  /*0410*/  STS [R26+0x810], R19 ;  /* 0x000810131a007388 */ /* 0x000fe80000000800 */
[----:B----4-:R-:W-:Y:S04]  /*0420*/  STS [R26+0x400], R10 ;  /* 0x0004000a1a007388 */ /* 0x010fe80000000800 */
[----:B------:R-:W-:Y:S04]  /*0430*/  STS [R26+0xc10], R11 ;  /* 0x000c100b1a007388 */ /* 0x000fe80000000800 */
[----:B------:R-:W-:Y:S04]  /*0440*/  STS [R26+0x600], R14 ;  /* 0x0006000e1a007388 */ /* 0x000fe80000000800 */
[----:B------:R1:W-:Y:S01]  /*0450*/  STS [R26+0xe10], R15 ;  /* 0x000e100f1a007388 */ /* 0x0003e20000000800 */
[----:B------:R-:W-:Y:S01]  /*0460*/  BAR.SYNC.DEFER_BLOCKING 0x0 ;  /* 0x0000000000007b1d */ /* 0x000fe20000010000 */
[----:B0-----:R-:W-:-:S02]  /*0470*/  CS2R R12, SRZ ;  /* 0x00000000000c7805 */ /* 0x001fc4000001ff00 */
[----:B-1----:R-:W-:Y:S02]  /*0480*/  CS2R R14, SRZ ;  /* 0x00000000000e7805 */ /* 0x002fe4000001ff00 */
[----:B------:R-:W-:Y:S02]  /*0490*/  CS2R R10, SRZ ;  /* 0x00000000000a7805 */ /* 0x000fe4000001ff00 */
[----:B------:R-:W-:Y:S01]  /*04a0*/  CS2R R18, SRZ ;  /* 0x0000000000127805 */ /* 0x000fe2000001ff00 */
[----:B------:R0:W2:Y:S04]  /*04b0*/  @!P6 LDG.E.EL.128 R4, desc[UR6][R16.64] ;  /* 0x000000061004e981 */ /* 0x0000a8000c2e1d00 */
[----:B------:R-:W2:Y:S01]  /*04c0*/  @!P6 LDG.E.EL.128 R8, desc[UR6][R22.64] ;  /* 0x000000061608e981 */ /* 0x000ea2000c2e1d00 */
[----:B0-----:R-:W-:-:S05]  /*04d0*/  IMAD.WIDE R16, R28, 0x4, R20 ;  /* 0x000000041c107825 */ /* 0x001fca00078e0214 */
[----:B------:R0:W2:Y:S01]  /*04e0*/  @P4 LDG.E.EL.128 R12, desc[UR6][R16.64] ;  /* 0x00000006100c4981 */ /* 0x0000a2000c2e1d00 */
[----:B------:R-:W-:Y:S01]  /*04f0*/  IMAD.WIDE R20, R3, 0x4, R20 ;  /* 0x0000000403147825 */ /* 0x000fe200078e0214 */
[----:B0-----:R-:W-:-:S06]  /*0500*/  CS2R R16, SRZ ;  /* 0x0000000000107805 */ /* 0x001fcc000001ff00 */
[----:B------:R0:W3:Y:S01]  /*0510*/  @P5 LDG.E.EL.128 R16, desc[UR6][R20.64] ;  /* 0x0000000614105981 */ /* 0x0000e2000c2e1d00 */
[----:B------:R-:W-:Y:S01]  /*0520*/  LEA R24, R24, UR4, 0x2 ;  /* 0x0000000418187c11 */ /* 0x000fe2000f8e10ff */
[----:B------:R-:W1:Y:S04]  /*0530*/  S2R R31, SR_TID.X ;  /* 0x00000000001f7919 */ /* 0x000e680000002100 */
[----:B0-----:R-:W0:Y:S04]  /*0540*/  LDS.128 R20, [R24] ;  /* 0x0000000018147984 */ /* 0x001e280000000c00 */
[----:B------:R-:W4:Y:S01]  /*0550*/  LDS.128 R24, [R24+0x810] ;  /* 0x0008100018187984 */ /* 0x000f220000000c00 */
[----:B------:R-:W5:Y:S01]  /*0560*/  S2UR UR4, SR_CgaCtaId ;  /* 0x00000000000479c3 */ /* 0x000f620000008800 */
[----:B------:R-:W-:-:S02]  /*0570*/  UMOV UR5, 0x400 ;  /* 0x0000040000057882 */ /* 0x000fc40000000000 */
[----:B-----5:R-:W-:-:S05]  /*0580*/  UPRMT UR4, UR4, 0x654, UR5 ;  /* 0x0000065404047896 */ /* 0x020fca0008000005 */
[----:B------:R-:W-:Y:S01]  /*0590*/  BAR.SYNC.DEFER_BLOCKING 0x0 ;  /* 0x0000000000007b1d */ /* 0x000fe20000010000 */
[-CC-:B--2---:R-:W-:Y:S01]  /*05a0*/  FFMA R13, R13, R5.reuse, R9.reuse ;  /* 0x000000050d0d7223 */ /* 0x184fe20000000009 */
[----:B------:R-:W-:Y:S01]  /*05b0*/  FFMA R14, R14, R6, R10 ;  /* 0x000000060e0e7223 */ /* 0x000fe2000000000a */
[----:B------:R-:W-:Y:S01]  /*05c0*/  FFMA R12, R12, R4, R8 ;  /* 0x000000040c0c7223 */ /* 0x000fe20000000008 */
[----:B---3--:R-:W-:Y:S01]  /*05d0*/  FFMA R17, R17, R5, R9 ;  /* 0x0000000511117223 */ /* 0x008fe20000000009 */
[----:B-1----:R-:W-:Y:S02]  /*05e0*/  IMAD.SHL.U32 R5, R31, 0x8, RZ ;  /* 0x000000081f057824 */ /* 0x002fe400078e00ff */
[----:B------:R-:W-:-:S03]  /*05f0*/  FFMA R18, R18, R6, R10 ;  /* 0x0000000612127223 */ /* 0x000fc6000000000a */
[----:B------:R-:W-:Y:S01]  /*0600*/  LOP3.LUT R5, R5, 0x3f8, RZ, 0xc0, !PT ;  /* 0x000003f805057812 */ /* 0x000fe200078ec0ff */
[----:B------:R-:W-:Y:S01]  /*0610*/  FFMA R16, R16, R4, R8 ;  /* 0x0000000410107223 */ /* 0x000fe20000000008 */
[-CC-:B------:R-:W-:Y:S01]  /*0620*/  FFMA R4, R15, R7.reuse, R11.reuse ;  /* 0x000000070f047223 */ /* 0x180fe2000000000b */
[----:B------:R-:W-:Y:S01]  /*0630*/  FFMA R19, R19, R7, R11 ;  /* 0x0000000713137223 */ /* 0x000fe2000000000b */
[----:B------:R-:W-:Y:S01]  /*0640*/  LEA R6, R5, UR4, 0x1 ;  /* 0x0000000405067c11 */ /* 0x000fe2000f8e08ff */
[----:B0-----:R-:W-:Y:S01]  /*0650*/  FADD R20, R20, R12 ;  /* 0x0000000c14147221 */ /* 0x001fe20000000000 */
[----:B------:R-:W-:Y:S01]  /*0660*/  FADD R21, R21, R13 ;  /* 0x0000000d15157221 */ /* 0x000fe20000000000 */
[----:B------:R-:W-:Y:S01]  /*0670*/  FADD R22, R22, R14 ;  /* 0x0000000e16167221 */ /* 0x000fe20000000000 */
[----:B------:R-:W-:Y:S01]  /*0680*/  FADD R23, R23, R4 ;  /* 0x0000000417177221 */ /* 0x000fe20000000000 */
[----:B------:R-:W-:Y:S02]  /*0690*/  IMAD R15, R5, 0x4, R6 ;  /* 0x00000004050f7824 */ /* 0x000fe400078e0206 */
[----:B----4-:R-:W-:Y:S01]  /*06a0*/  FADD R24, R24, R16 ;  /* 0x0000001018187221 */ /* 0x010fe20000000000 */
[----:B------:R-:W-:Y:S01]  /*06b0*/  FADD R25, R25, R17 ;  /* 0x0000001119197221 */ /* 0x000fe20000000000 */
[----:B------:R-:W-:Y:S01]  /*06c0*/  FADD R26, R26, R18 ;  /* 0x000000121a1a7221 */ /* 0x000fe20000000000 */
[----:B------:R-:W-:Y:S01]  /*06d0*/  FADD R27, R27, R19 ;  /* 0x000000131b1b7221 */ /* 0x000fe20000000000 */
[----:B------:R-:W-:Y:S01]  /*06e0*/  STS [R15], R20 ;  /* 0x000000140f007388 */ /* 0x000fe20000000800 */
[----:B------:R-:W-:Y:S01]  /*06f0*/  SHF.L.U32 R31, R31, 0x1, RZ ;  /* 0x000000011f1f7819 */ /* 0x000fe200000006ff */
[----:B------:R-:W0:Y:S02]  /*0700*/  LDC.64 R12, c[0x0][0x230] ;  /* 0x00008c00ff0c7b82 */ /* 0x000e240000000a00 */
[----:B------:R-:W-:Y:S04]  /*0710*/  STS [R15+0xc], R21 ;  /* 0x00000c150f007388 */ /* 0x000fe80000000800 */
[----:B------:R-:W-:Y:S04]  /*0720*/  STS [R15+0x18], R22 ;  /* 0x000018160f007388 */ /* 0x000fe80000000800 */
[----:B------:R-:W-:Y:S04]  /*0730*/  STS [R15+0x24], R23 ;  /* 0x000024170f007388 */ /* 0x000fe80000000800 */
[----:B------:R-:W-:Y:S04]  /*0740*/  STS [R15+0x4], R24 ;  /* 0x000004180f007388 */ /* 0x000fe80000000800 */
[----:B------:R-:W-:Y:S04]  /*0750*/  STS [R15+0x10], R25 ;  /* 0x000010190f007388 */ /* 0x000fe80000000800 */
[----:B------:R-:W-:Y:S04]  /*0760*/  STS [R15+0x1c], R26 ;  /* 0x00001c1a0f007388 */ /* 0x000fe80000000800 */
[----:B------:R1:W-:Y:S01]  /*0770*/  STS [R15+0x28], R27 ;  /* 0x0000281b0f007388 */ /* 0x0003e20000000800 */
[----:B------:R-:W-:-:S04]  /*0780*/  LOP3.LUT R31, R31, 0xfe, RZ, 0xc0, !PT ;  /* 0x000000fe1f1f7812 */ /* 0x000fc800078ec0ff */
[----:B------:R-:W-:-:S04]  /*0790*/  LEA R8, R31, UR4, 0x1 ;  /* 0x000000041f087c11 */ /* 0x000fc8000f8e08ff */
[----:B------:R-:W-:Y:S01]  /*07a0*/  LEA R11, R31, R8, 0x2 ;  /* 0x000000081f0b7211 */ /* 0x000fe200078e10ff */
[----:B------:R-:W-:Y:S08]  /*07b0*/  BAR.SYNC.DEFER_BLOCKING 0x0 ;  /* 0x0000000000007b1d */ /* 0x000ff00000010000 */
[----:B-1----:R-:W1:Y:S01]  /*07c0*/  LDC.64 R14, c[0x0][0x238] ;  /* 0x00008e00ff0e7b82 */ /* 0x002e620000000a00 */
[----:B------:R-:W-:Y:S04]  /*07d0*/  LDS R4, [R11] ;  /* 0x000000000b047984 */ /* 0x000fe80000000800 */
[----:B------:R-:W2:Y:S04]  /*07e0*/  LDS R5, [R11+0x4] ;  /* 0x000004000b057984 */ /* 0x000ea80000000800 */
[----:B------:R-:W-:Y:S04]  /*07f0*/  LDS R6, [R11+0x600] ;  /* 0x000600000b067984 */ /* 0x000fe80000000800 */
[----:B------:R-:W3:Y:S04]  /*0800*/  LDS R7, [R11+0x604] ;  /* 0x000604000b077984 */ /* 0x000ee80000000800 */
[----:B------:R-:W-:Y:S04]  /*0810*/  LDS R8, [R11+0xc00] ;  /* 0x000c00000b087984 */ /* 0x000fe80000000800 */
[----:B------:R-:W4:Y:S04]  /*0820*/  LDS R9, [R11+0xc04] ;  /* 0x000c04000b097984 */ /* 0x000f280000000800 */
[----:B------:R-:W-:Y:S04]  /*0830*/  LDS R10, [R11+0x1200] ;  /* 0x001200000b0a7984 */ /* 0x000fe80000000800 */
[----:B------:R-:W5:Y:S01]  /*0840*/  LDS R11, [R11+0x1204] ;  /* 0x001204000b0b7984 */ /* 0x000f620000000800 */
[----:B0-----:R-:W-:-:S04]  /*0850*/  IMAD.WIDE R30, R30, 0x4, R12 ;  /* 0x000000041e1e7825 */ /* 0x001fc800078e020c */
[----:B------:R-:W-:-:S04]  /*0860*/  IMAD.WIDE R16, R29, 0x4, R12 ;  /* 0x000000041d107825 */ /* 0x000fc800078e020c */
[----:B------:R-:W-:-:S04]  /*0870*/  IMAD.WIDE R18, R0, 0x4, R12 ;  /* 0x0000000400127825 */ /* 0x000fc800078e020c */
[----:B------:R-:W-:Y:S01]  /*0880*/  IMAD.WIDE R12, R2, 0x4, R12 ;  /* 0x00000004020c7825 */ /* 0x000fe200078e020c */
[----:B--2---:R0:W-:Y:S03]  /*0890*/  @P1 STG.E.64 desc[UR6][R30.64], R4 ;  /* 0x000000041e001986 */ /* 0x0041e6000c101b06 */
[--C-:B-1----:R-:W-:Y:S01]  /*08a0*/  IMAD.WIDE R28, R28, 0x4, R14.reuse ;  /* 0x000000041c1c7825 */ /* 0x102fe200078e020e */
[----:B---3--:R0:W-:Y:S03]  /*08b0*/  @P3 STG.E.64 desc[UR6][R16.64], R6 ;  /* 0x0000000610003986 */ /* 0x0081e6000c101b06 */
[----:B------:R-:W-:Y:S01]  /*08c0*/  IMAD.WIDE R14, R3, 0x4, R14 ;  /* 0x00000004030e7825 */ /* 0x000fe200078e020e */
[----:B----4-:R0:W-:Y:S04]  /*08d0*/  @P2 STG.E.64 desc[UR6][R18.64], R8 ;  /* 0x0000000812002986 */ /* 0x0101e8000c101b06 */
[----:B-----5:R0:W-:Y:S04]  /*08e0*/  @P0 STG.E.64 desc[UR6][R12.64], R10 ;  /* 0x0000000a0c000986 */ /* 0x0201e8000c101b06 */
[----:B------:R0:W-:Y:S02]  /*08f0*/  @P4 STG.E.128 desc[UR6][R28.64], R20 ;  /* 0x000000141c004986 */ /* 0x0001e4000c101d06 */
[----:B0-----:R-:W-:Y:S05]  /*0900*/  @!P5 EXIT ;  /* 0x000000000000d94d */ /* 0x001fea0003800000 */
[----:B------:R-:W-:Y:S01]  /*0910*/  STG.E.128 desc[UR6][R14.64], R24 ;  /* 0x000000180e007986 */ /* 0x000fe2000c101d06 */
[----:B------:R-:W-:Y:S05]  /*0920*/  EXIT ;  /* 0x000000000000794d */ /* 0x000fea0003800000 */
.L_x_0:
[----:B------:R-:W-:-:S00]  /*0930*/  BRA `(.L_x_0) ;  /* 0xfffffffc00fc7947 */ /* 0x000fc0000383ffff */
[----:B------:R-:W-:-:S00]  /*0940*/  NOP ;  /* 0x0000000000007918 */ /* 0x000fc00000000000 */
        /* <DEDUP_REMOVED lines=11> */
.L_x_1:


//--------------------- .nv.shared.triton_poi_fused_add_convolution_mul_21 --------------------------
	.section	.nv.shared.triton_poi_fused_add_convolution_mul_21,"aw",@nobits
	.sectionflags	@""
	.align	16
	.zero		1024


//--------------------- .nv.constant0.triton_poi_fused_add_convolution_mul_21 --------------------------
	.section	.nv.constant0.triton_poi_fused_add_convolution_mul_21,"a",@progbits
	.sectionflags	@""
	.align	4
.nv.constant0.triton_poi_fused_add_convolution_mul_21:
	.zero		584
